	.headerflags	@"EF_CUDA_TEXMODE_UNIFIED EF_CUDA_64BIT_ADDRESS EF_CUDA_ACCELERATORS EF_CUDA_SM90 EF_CUDA_VIRTUAL_SM(EF_CUDA_SM90)"
	.elftype	@"ET_EXEC"


//--------------------- .nv.info                  --------------------------
	.section	.nv.info,"",@"SHT_CUDA_INFO"
	.align	4


	//----- nvinfo : EIATTR_REGCOUNT
	.align		4
        /*0000*/ 	.byte	0x04, 0x2f
        /*0002*/ 	.short	(.L_1 - .L_0)
	.align		4
.L_0:
        /*0004*/ 	.word	index@(triton_poi_fused_reflection_pad1d_0)
        /*0008*/ 	.word	0x0000000c


	//----- nvinfo : EIATTR_MIN_STACK_SIZE
	.align		4
.L_1:
        /*000c*/ 	.byte	0x04, 0x12
        /*000e*/ 	.short	(.L_3 - .L_2)
	.align		4
.L_2:
        /*0010*/ 	.word	index@(triton_poi_fused_reflection_pad1d_0)
        /*0014*/ 	.word	0x00000000


	//----- nvinfo : EIATTR_FRAME_SIZE
	.align		4
.L_3:
        /*0018*/ 	.byte	0x04, 0x11
        /*001a*/ 	.short	(.L_5 - .L_4)
	.align		4
.L_4:
        /*001c*/ 	.word	index@(triton_poi_fused_reflection_pad1d_0)
        /*0020*/ 	.word	0x00000000


	//----- nvinfo : EIATTR_MIN_STACK_SIZE
	.align		4
.L_5:
        /*0024*/ 	.byte	0x04, 0x12
        /*0026*/ 	.short	(.L_7 - .L_6)
	.align		4
.L_6:
        /*0028*/ 	.word	index@(triton_poi_fused_reflection_pad1d_0)
        /*002c*/ 	.word	0x00000000
.L_7:


//--------------------- .nv.info.triton_poi_fused_reflection_pad1d_0 --------------------------
	.section	.nv.info.triton_poi_fused_reflection_pad1d_0,"",@"SHT_CUDA_INFO"
	.sectionflags	@""
	.align	4


	//----- nvinfo : EIATTR_CUDA_API_VERSION
	.align		4
        /*0000*/ 	.byte	0x04, 0x37
        /*0002*/ 	.short	(.L_9 - .L_8)
.L_8:
        /*0004*/ 	.word	0x0000007c


	//----- nvinfo : EIATTR_KPARAM_INFO
	.align		4
.L_9:
        /*0008*/ 	.byte	0x04, 0x17
        /*000a*/ 	.short	(.L_11 - .L_10)
.L_10:
        /*000c*/ 	.word	0x00000000
        /*0010*/ 	.short	0x0002
        /*0012*/ 	.short	0x0010
        /*0014*/ 	.byte	0x00, 0xf0, 0x11, 0x00


	//----- nvinfo : EIATTR_KPARAM_INFO
	.align		4
.L_11:
        /*0018*/ 	.byte	0x04, 0x17
        /*001a*/ 	.short	(.L_13 - .L_12)
.L_12:
        /*001c*/ 	.word	0x00000000
        /*0020*/ 	.short	0x0001
        /*0022*/ 	.short	0x0008
        /*0024*/ 	.byte	0x00, 0xf4, 0x21, 0x00


	//----- nvinfo : EIATTR_KPARAM_INFO
	.align		4
.L_13:
        /*0028*/ 	.byte	0x04, 0x17
        /*002a*/ 	.short	(.L_15 - .L_14)
.L_14:
        /*002c*/ 	.word	0x00000000
        /*0030*/ 	.short	0x0000
        /*0032*/ 	.short	0x0000
        /*0034*/ 	.byte	0x00, 0xf4, 0x21, 0x00


	//----- nvinfo : EIATTR_SPARSE_MMA_MASK
	.align		4
.L_15:
        /*0038*/ 	.byte	0x03, 0x50
        /*003a*/ 	.short	0x0000


	//----- nvinfo : EIATTR_MAXREG_COUNT
	.align		4
        /*003c*/ 	.byte	0x03, 0x1b
        /*003e*/ 	.short	0x00ff


	//----- nvinfo : EIATTR_EXIT_INSTR_OFFSETS
	.align		4
        /*0040*/ 	.byte	0x04, 0x1c
        /*0042*/ 	.short	(.L_17 - .L_16)


	//   ....[0]....
.L_16:
        /*0044*/ 	.word	0x000001a0


	//   ....[1]....
        /*0048*/ 	.word	0x000001c0


	//----- nvinfo : EIATTR_REQNTID
	.align		4
.L_17:
        /*004c*/ 	.byte	0x04, 0x10
        /*004e*/ 	.short	(.L_19 - .L_18)
.L_18:
        /*0050*/ 	.word	0x00000020
        /*0054*/ 	.word	0x00000001
        /*0058*/ 	.word	0x00000001


	//----- nvinfo : EIATTR_CRS_STACK_SIZE
	.align		4
.L_19:
        /*005c*/ 	.byte	0x04, 0x1e
        /*005e*/ 	.short	(.L_21 - .L_20)
.L_20:
        /*0060*/ 	.word	0x00000000


	//----- nvinfo : EIATTR_CBANK_PARAM_SIZE
	.align		4
.L_21:
        /*0064*/ 	.byte	0x03, 0x19
        /*0066*/ 	.short	0x0014


	//----- nvinfo : EIATTR_PARAM_CBANK
	.align		4
        /*0068*/ 	.byte	0x04, 0x0a
        /*006a*/ 	.short	(.L_23 - .L_22)
	.align		4
.L_22:
        /*006c*/ 	.word	index@(.nv.constant0.triton_poi_fused_reflection_pad1d_0)
        /*0070*/ 	.short	0x0210
        /*0072*/ 	.short	0x0014


	//----- nvinfo : EIATTR_SW_WAR
	.align		4
.L_23:
        /*0074*/ 	.byte	0x04, 0x36
        /*0076*/ 	.short	(.L_25 - .L_24)
.L_24:
        /*0078*/ 	.word	0x00000008
.L_25:


//--------------------- .nv.callgraph             --------------------------
	.section	.nv.callgraph,"",@"SHT_CUDA_CALLGRAPH"
	.align	4
	.sectionentsize	8
	.align		4
        /*0000*/ 	.word	0x00000000
	.align		4
        /*0004*/ 	.word	0xffffffff
	.align		4
        /*0008*/ 	.word	0x00000000
	.align		4
        /*000c*/ 	.word	0xfffffffe
	.align		4
        /*0010*/ 	.word	0x00000000
	.align		4
        /*0014*/ 	.word	0xfffffffd
	.align		4
        /*0018*/ 	.word	0x00000000
	.align		4
        /*001c*/ 	.word	0xfffffffc


//--------------------- .text.triton_poi_fused_reflection_pad1d_0 --------------------------
	.section	.text.triton_poi_fused_reflection_pad1d_0,"ax",@progbits
	.align	128
        .global         triton_poi_fused_reflection_pad1d_0
        .type           triton_poi_fused_reflection_pad1d_0,@function
        .size           triton_poi_fused_reflection_pad1d_0,(.L_x_3 - triton_poi_fused_reflection_pad1d_0)
        .other          triton_poi_fused_reflection_pad1d_0,@"STO_CUDA_ENTRY STV_DEFAULT"
triton_poi_fused_reflection_pad1d_0:
.text.triton_poi_fused_reflection_pad1d_0:
[----:B------:R-:W0:Y:S02]  /*0000*/  LDC R1, c[0x0][0x28] ;  /* 0x00000a00ff017b82 */ /* 0x000e240000000800 */
[----:B------:R-:W1:Y:S01]  /*0010*/  S2R R6, SR_TID.X ;  /* 0x0000000000067919 */ /* 0x000e620000002100 */
[----:B------:R-:W2:Y:S01]  /*0020*/  LDC.64 R4, c[0x0][0x218] ;  /* 0x00008600ff047b82 */ /* 0x000ea20000000a00 */
[----:B------:R-:W-:Y:S01]  /*0030*/  ULDC.64 UR4, c[0x0][0x208] ;  /* 0x0000820000047ab9 */ /* 0x000fe20000000a00 */
[----:B------:R-:W-:Y:S01]  /*0040*/  BSSY B0, `(.L_x_0) ;  /* 0x0000015000007945 */ /* 0x000fe20003800000 */
[----:B------:R-:W3:Y:S01]  /*0050*/  S2R R7, SR_CTAID.X ;  /* 0x0000000000077919 */ /* 0x000ee20000002500 */
[----:B-1----:R-:W-:-:S05]  /*0060*/  LOP3.LUT R6, R6, 0x1f, RZ, 0xc0, !PT ;  /* 0x0000001f06067812 */ /* 0x002fca00078ec0ff */
[----:B---3--:R-:W-:Y:S02]  /*0070*/  IMAD R7, R7, 0x20, R6 ;  /* 0x0000002007077824 */ /* 0x008fe400078e0206 */
[----:B------:R-:W-:Y:S02]  /*0080*/  IMAD.MOV.U32 R6, RZ, RZ, RZ ;  /* 0x000000ffff067224 */ /* 0x000fe400078e00ff */
[C---:B--2---:R-:W-:Y:S01]  /*0090*/  IMAD.WIDE R4, R7.reuse, 0x4, R4 ;  /* 0x0000000407047825 */ /* 0x044fe200078e0204 */
[----:B------:R-:W-:-:S03]  /*00a0*/  ISETP.GE.AND P0, PT, R7, 0x1c, PT ;  /* 0x0000001c0700780c */ /* 0x000fc60003f06270 */
[----:B------:R-:W-:-:S05]  /*00b0*/  IMAD.HI R0, R7, -0x6db6db6d, R6 ;  /* 0x9249249307007827 */ /* 0x000fca00078e0206 */
[----:B------:R-:W-:-:S04]  /*00c0*/  SHF.R.U32.HI R3, RZ, 0x1f, R0 ;  /* 0x0000001fff037819 */ /* 0x000fc80000011600 */
[----:B------:R-:W-:Y:S02]  /*00d0*/  LEA.HI.SX32 R6, R0, R3, 0x1e ;  /* 0x0000000300067211 */ /* 0x000fe400078ff2ff */
[----:B------:R-:W1:Y:S03]  /*00e0*/  LDC.64 R2, c[0x0][0x210] ;  /* 0x00008400ff027b82 */ /* 0x000e660000000a00 */
[----:B------:R-:W-:Y:S02]  /*00f0*/  IMAD R0, R6, -0x7, R7 ;  /* 0xfffffff906007824 */ /* 0x000fe400078e0207 */
[----:B------:R-:W-:-:S03]  /*0100*/  IMAD.MOV.U32 R7, RZ, RZ, RZ ;  /* 0x000000ffff077224 */ /* 0x000fc600078e00ff */
[----:B------:R-:W-:-:S04]  /*0110*/  IADD3 R0, R0, -0x3, RZ ;  /* 0xfffffffd00007810 */ /* 0x000fc80007ffe0ff */
[----:B------:R-:W-:-:S05]  /*0120*/  IABS R0, R0 ;  /* 0x0000000000007213 */ /* 0x000fca0000000000 */
[----:B------:R-:W-:-:S05]  /*0130*/  VIADD R0, R0, 0xfffffffd ;  /* 0xfffffffd00007836 */ /* 0x000fca0000000000 */
[----:B------:R-:W-:-:S04]  /*0140*/  IABS R9, R0 ;  /* 0x0000000000097213 */ /* 0x000fc80000000000 */
[----:B------:R-:W-:-:S05]  /*0150*/  LEA R9, R6, -R9, 0x2 ;  /* 0x8000000906097211 */ /* 0x000fca00078e10ff */
[----:B-1----:R-:W-:Y:S01]  /*0160*/  IMAD.WIDE R2, R9, 0x4, R2 ;  /* 0x0000000409027825 */ /* 0x002fe200078e0202 */
[----:B------:R-:W-:Y:S06]  /*0170*/  @P0 BRA `(.L_x_1) ;  /* 0x0000000000040947 */ /* 0x000fec0003800000 */
[----:B------:R1:W5:Y:S02]  /*0180*/  LDG.E.EL R7, desc[UR4][R2.64+0xc] ;  /* 0x00000c0402077981 */ /* 0x000364000c2e1900 */
.L_x_1:
[----:B------:R-:W-:Y:S05]  /*0190*/  BSYNC B0 ;  /* 0x0000000000007941 */ /* 0x000fea0003800000 */
.L_x_0:
[----:B------:R-:W-:Y:S05]  /*01a0*/  @P0 EXIT ;  /* 0x000000000000094d */ /* 0x000fea0003800000 */
[----:B-----5:R-:W-:Y:S01]  /*01b0*/  STG.E desc[UR4][R4.64], R7 ;  /* 0x0000000704007986 */ /* 0x020fe2000c101904 */
[----:B------:R-:W-:Y:S05]  /*01c0*/  EXIT ;  /* 0x000000000000794d */ /* 0x000fea0003800000 */
.L_x_2:
[----:B------:R-:W-:-:S00]  /*01d0*/  BRA `(.L_x_2) ;  /* 0xfffffffc00fc7947 */ /* 0x000fc0000383ffff */
[----:B------:R-:W-:-:S00]  /*01e0*/  NOP ;  /* 0x0000000000007918 */ /* 0x000fc00000000000 */
        /* <DEDUP_REMOVED lines=9> */
.L_x_3:


//--------------------- .nv.constant0.triton_poi_fused_reflection_pad1d_0 --------------------------
	.section	.nv.constant0.triton_poi_fused_reflection_pad1d_0,"a",@progbits
	.sectionflags	@""
	.align	4
.nv.constant0.triton_poi_fused_reflection_pad1d_0:
	.zero		548
